	.headerflags	@"EF_CUDA_TEXMODE_UNIFIED EF_CUDA_64BIT_ADDRESS EF_CUDA_ACCELERATORS EF_CUDA_SM90 EF_CUDA_VIRTUAL_SM(EF_CUDA_SM90)"
	.elftype	@"ET_EXEC"


//--------------------- .nv.info                  --------------------------
	.section	.nv.info,"",@"SHT_CUDA_INFO"
	.align	4


	//----- nvinfo : EIATTR_REGCOUNT
	.align		4
        /*0000*/ 	.byte	0x04, 0x2f
        /*0002*/ 	.short	(.L_3 - .L_2)
	.align		4
.L_2:
        /*0004*/ 	.word	index@(triton_per_fused__native_batch_norm_legit_no_training_add_cat_mean_5)
        /*0008*/ 	.word	0x00000020


	//----- nvinfo : EIATTR_MIN_STACK_SIZE
	.align		4
.L_3:
        /*000c*/ 	.byte	0x04, 0x12
        /*000e*/ 	.short	(.L_5 - .L_4)
	.align		4
.L_4:
        /*0010*/ 	.word	index@(triton_per_fused__native_batch_norm_legit_no_training_add_cat_mean_5)
        /*0014*/ 	.word	0x00000000


	//----- nvinfo : EIATTR_FRAME_SIZE
	.align		4
.L_5:
        /*0018*/ 	.byte	0x04, 0x11
        /*001a*/ 	.short	(.L_7 - .L_6)
	.align		4
.L_6:
        /*001c*/ 	.word	index@(triton_per_fused__native_batch_norm_legit_no_training_add_cat_mean_5)
        /*0020*/ 	.word	0x00000000


	//----- nvinfo : EIATTR_MIN_STACK_SIZE
	.align		4
.L_7:
        /*0024*/ 	.byte	0x04, 0x12
        /*0026*/ 	.short	(.L_9 - .L_8)
	.align		4
.L_8:
        /*0028*/ 	.word	index@(triton_per_fused__native_batch_norm_legit_no_training_add_cat_mean_5)
        /*002c*/ 	.word	0x00000000
.L_9:


//--------------------- .nv.info.triton_per_fused__native_batch_norm_legit_no_training_add_cat_mean_5 --------------------------
	.section	.nv.info.triton_per_fused__native_batch_norm_legit_no_training_add_cat_mean_5,"",@"SHT_CUDA_INFO"
	.sectionflags	@""
	.align	4


	//----- nvinfo : EIATTR_CUDA_API_VERSION
	.align		4
        /*0000*/ 	.byte	0x04, 0x37
        /*0002*/ 	.short	(.L_11 - .L_10)
.L_10:
        /*0004*/ 	.word	0x0000007c


	//----- nvinfo : EIATTR_KPARAM_INFO
	.align		4
.L_11:
        /*0008*/ 	.byte	0x04, 0x17
        /*000a*/ 	.short	(.L_13 - .L_12)
.L_12:
        /*000c*/ 	.word	0x00000000
        /*0010*/ 	.short	0x0009
        /*0012*/ 	.short	0x0044
        /*0014*/ 	.byte	0x00, 0xf0, 0x11, 0x00


	//----- nvinfo : EIATTR_KPARAM_INFO
	.align		4
.L_13:
        /*0018*/ 	.byte	0x04, 0x17
        /*001a*/ 	.short	(.L_15 - .L_14)
.L_14:
        /*001c*/ 	.word	0x00000000
        /*0020*/ 	.short	0x0008
        /*0022*/ 	.short	0x0040
        /*0024*/ 	.byte	0x00, 0xf0, 0x11, 0x00


	//----- nvinfo : EIATTR_KPARAM_INFO
	.align		4
.L_15:
        /*0028*/ 	.byte	0x04, 0x17
        /*002a*/ 	.short	(.L_17 - .L_16)
.L_16:
        /*002c*/ 	.word	0x00000000
        /*0030*/ 	.short	0x0007
        /*0032*/ 	.short	0x0038
        /*0034*/ 	.byte	0x00, 0xf4, 0x21, 0x00


	//----- nvinfo : EIATTR_KPARAM_INFO
	.align		4
.L_17:
        /*0038*/ 	.byte	0x04, 0x17
        /*003a*/ 	.short	(.L_19 - .L_18)
.L_18:
        /*003c*/ 	.word	0x00000000
        /*0040*/ 	.short	0x0006
        /*0042*/ 	.short	0x0030
        /*0044*/ 	.byte	0x00, 0xf4, 0x21, 0x00


	//----- nvinfo : EIATTR_KPARAM_INFO
	.align		4
.L_19:
        /*0048*/ 	.byte	0x04, 0x17
        /*004a*/ 	.short	(.L_21 - .L_20)
.L_20:
        /*004c*/ 	.word	0x00000000
        /*0050*/ 	.short	0x0005
        /*0052*/ 	.short	0x0028
        /*0054*/ 	.byte	0x00, 0xf4, 0x21, 0x00


	//----- nvinfo : EIATTR_KPARAM_INFO
	.align		4
.L_21:
        /*0058*/ 	.byte	0x04, 0x17
        /*005a*/ 	.short	(.L_23 - .L_22)
.L_22:
        /*005c*/ 	.word	0x00000000
        /*0060*/ 	.short	0x0004
        /*0062*/ 	.short	0x0020
        /*0064*/ 	.byte	0x00, 0xf4, 0x21, 0x00


	//----- nvinfo : EIATTR_KPARAM_INFO
	.align		4
.L_23:
        /*0068*/ 	.byte	0x04, 0x17
        /*006a*/ 	.short	(.L_25 - .L_24)
.L_24:
        /*006c*/ 	.word	0x00000000
        /*0070*/ 	.short	0x0003
        /*0072*/ 	.short	0x0018
        /*0074*/ 	.byte	0x00, 0xf4, 0x21, 0x00


	//----- nvinfo : EIATTR_KPARAM_INFO
	.align		4
.L_25:
        /*0078*/ 	.byte	0x04, 0x17
        /*007a*/ 	.short	(.L_27 - .L_26)
.L_26:
        /*007c*/ 	.word	0x00000000
        /*0080*/ 	.short	0x0002
        /*0082*/ 	.short	0x0010
        /*0084*/ 	.byte	0x00, 0xf4, 0x21, 0x00


	//----- nvinfo : EIATTR_KPARAM_INFO
	.align		4
.L_27:
        /*0088*/ 	.byte	0x04, 0x17
        /*008a*/ 	.short	(.L_29 - .L_28)
.L_28:
        /*008c*/ 	.word	0x00000000
        /*0090*/ 	.short	0x0001
        /*0092*/ 	.short	0x0008
        /*0094*/ 	.byte	0x00, 0xf4, 0x21, 0x00


	//----- nvinfo : EIATTR_KPARAM_INFO
	.align		4
.L_29:
        /*0098*/ 	.byte	0x04, 0x17
        /*009a*/ 	.short	(.L_31 - .L_30)
.L_30:
        /*009c*/ 	.word	0x00000000
        /*00a0*/ 	.short	0x0000
        /*00a2*/ 	.short	0x0000
        /*00a4*/ 	.byte	0x00, 0xf4, 0x21, 0x00


	//----- nvinfo : EIATTR_SPARSE_MMA_MASK
	.align		4
.L_31:
        /*00a8*/ 	.byte	0x03, 0x50
        /*00aa*/ 	.short	0x0000


	//----- nvinfo : EIATTR_MAXREG_COUNT
	.align		4
        /*00ac*/ 	.byte	0x03, 0x1b
        /*00ae*/ 	.short	0x00ff


	//----- nvinfo : EIATTR_COOP_GROUP_MASK_REGIDS
	.align		4
        /*00b0*/ 	.byte	0x04, 0x29
        /*00b2*/ 	.short	(.L_33 - .L_32)


	//   ....[0]....
.L_32:
        /*00b4*/ 	.word	0xffffffff


	//   ....[1]....
        /*00b8*/ 	.word	0xffffffff


	//   ....[2]....
        /*00bc*/ 	.word	0xffffffff


	//   ....[3]....
        /*00c0*/ 	.word	0xffffffff


	//----- nvinfo : EIATTR_COOP_GROUP_INSTR_OFFSETS
	.align		4
.L_33:
        /*00c4*/ 	.byte	0x04, 0x28
        /*00c6*/ 	.short	(.L_35 - .L_34)


	//   ....[0]....
.L_34:
        /*00c8*/ 	.word	0x00000880


	//   ....[1]....
        /*00cc*/ 	.word	0x000008c0


	//   ....[2]....
        /*00d0*/ 	.word	0x00000900


	//   ....[3]....
        /*00d4*/ 	.word	0x00000960


	//----- nvinfo : EIATTR_EXIT_INSTR_OFFSETS
	.align		4
.L_35:
        /*00d8*/ 	.byte	0x04, 0x1c
        /*00da*/ 	.short	(.L_37 - .L_36)


	//   ....[0]....
.L_36:
        /*00dc*/ 	.word	0x00000a90


	//   ....[1]....
        /*00e0*/ 	.word	0x00000b00


	//----- nvinfo : EIATTR_REQNTID
	.align		4
.L_37:
        /*00e4*/ 	.byte	0x04, 0x10
        /*00e6*/ 	.short	(.L_39 - .L_38)
.L_38:
        /*00e8*/ 	.word	0x00000100
        /*00ec*/ 	.word	0x00000001
        /*00f0*/ 	.word	0x00000001


	//----- nvinfo : EIATTR_CBANK_PARAM_SIZE
	.align		4
.L_39:
        /*00f4*/ 	.byte	0x03, 0x19
        /*00f6*/ 	.short	0x0048


	//----- nvinfo : EIATTR_PARAM_CBANK
	.align		4
        /*00f8*/ 	.byte	0x04, 0x0a
        /*00fa*/ 	.short	(.L_41 - .L_40)
	.align		4
.L_40:
        /*00fc*/ 	.word	index@(.nv.constant0.triton_per_fused__native_batch_norm_legit_no_training_add_cat_mean_5)
        /*0100*/ 	.short	0x0210
        /*0102*/ 	.short	0x0048


	//----- nvinfo : EIATTR_SW_WAR
	.align		4
.L_41:
        /*0104*/ 	.byte	0x04, 0x36
        /*0106*/ 	.short	(.L_43 - .L_42)
.L_42:
        /*0108*/ 	.word	0x00000008
.L_43:


//--------------------- .nv.callgraph             --------------------------
	.section	.nv.callgraph,"",@"SHT_CUDA_CALLGRAPH"
	.align	4
	.sectionentsize	8
	.align		4
        /*0000*/ 	.word	0x00000000
	.align		4
        /*0004*/ 	.word	0xffffffff
	.align		4
        /*0008*/ 	.word	0x00000000
	.align		4
        /*000c*/ 	.word	0xfffffffe
	.align		4
        /*0010*/ 	.word	0x00000000
	.align		4
        /*0014*/ 	.word	0xfffffffd
	.align		4
        /*0018*/ 	.word	0x00000000
	.align		4
        /*001c*/ 	.word	0xfffffffc


//--------------------- .nv.constant4             --------------------------
	.section	.nv.constant4,"a",@progbits
	.align	8
	.align		8
.nv.constant4:
        /*0000*/ 	.dword	_$_str
	.align		8
        /*0008*/ 	.dword	_$_str_$_2


//--------------------- .text.triton_per_fused__native_batch_norm_legit_no_training_add_cat_mean_5 --------------------------
	.section	.text.triton_per_fused__native_batch_norm_legit_no_training_add_cat_mean_5,"ax",@progbits
	.align	128
        .global         triton_per_fused__native_batch_norm_legit_no_training_add_cat_mean_5
        .type           triton_per_fused__native_batch_norm_legit_no_training_add_cat_mean_5,@function
        .size           triton_per_fused__native_batch_norm_legit_no_training_add_cat_mean_5,(.L_x_1 - triton_per_fused__native_batch_norm_legit_no_training_add_cat_mean_5)
        .other          triton_per_fused__native_batch_norm_legit_no_training_add_cat_mean_5,@"STO_CUDA_ENTRY STV_DEFAULT"
triton_per_fused__native_batch_norm_legit_no_training_add_cat_mean_5:
.text.triton_per_fused__native_batch_norm_legit_no_training_add_cat_mean_5:
[----:B------:R-:W0:Y:S01]  /*0000*/  LDC R1, c[0x0][0x28] ;  /* 0x00000a00ff017b82 */ /* 0x000e220000000800 */
[----:B------:R-:W1:Y:S07]  /*0010*/  S2R R25, SR_TID.X ;  /* 0x0000000000197919 */ /* 0x000e6e0000002100 */
[----:B------:R-:W2:Y:S01]  /*0020*/  LDC.64 R10, c[0x0][0x228] ;  /* 0x00008a00ff0a7b82 */ /* 0x000ea20000000a00 */
[----:B------:R-:W3:Y:S01]  /*0030*/  S2R R2, SR_CTAID.X ;  /* 0x0000000000027919 */ /* 0x000ee20000002500 */
[----:B------:R-:W-:Y:S01]  /*0040*/  CS2R R8, SRZ ;  /* 0x0000000000087805 */ /* 0x000fe2000001ff00 */
[----:B------:R-:W-:Y:S01]  /*0050*/  HFMA2.MMA R17, -RZ, RZ, 0, 0 ;  /* 0x00000000ff117435 */ /* 0x000fe200000001ff */
[----:B------:R-:W-:-:S04]  /*0060*/  ULDC.64 UR4, c[0x0][0x208] ;  /* 0x0000820000047ab9 */ /* 0x000fc80000000a00 */
[----:B------:R-:W4:Y:S08]  /*0070*/  LDC.64 R14, c[0x0][0x218] ;  /* 0x00008600ff0e7b82 */ /* 0x000f300000000a00 */
[----:B------:R-:W5:Y:S01]  /*0080*/  LDC.64 R20, c[0x0][0x220] ;  /* 0x00008800ff147b82 */ /* 0x000f620000000a00 */
[----:B------:R-:W-:-:S07]  /*0090*/  CS2R R6, SRZ ;  /* 0x0000000000067805 */ /* 0x000fce000001ff00 */
[----:B------:R-:W4:Y:S01]  /*00a0*/  LDC.64 R26, c[0x0][0x230] ;  /* 0x00008c00ff1a7b82 */ /* 0x000f220000000a00 */
[----:B-1----:R-:W-:Y:S02]  /*00b0*/  SHF.R.U32.HI R3, RZ, 0x2, R25 ;  /* 0x00000002ff037819 */ /* 0x002fe40000011619 */
[----:B---3--:R-:W-:Y:S02]  /*00c0*/  SHF.L.U32 R0, R2, 0x7, RZ ;  /* 0x0000000702007819 */ /* 0x008fe400000006ff */
[----:B------:R-:W-:-:S04]  /*00d0*/  SGXT.U32 R3, R3, 0x6 ;  /* 0x000000060303781a */ /* 0x000fc80000000000 */
[----:B------:R-:W-:-:S04]  /*00e0*/  LOP3.LUT R4, R0, R3, RZ, 0xfc, !PT ;  /* 0x0000000300047212 */ /* 0x000fc800078efcff */
[----:B------:R-:W-:Y:S02]  /*00f0*/  SHF.R.S32.HI R3, RZ, 0x1f, R4 ;  /* 0x0000001fff037819 */ /* 0x000fe40000011404 */
[----:B------:R-:W-:Y:S02]  /*0100*/  LOP3.LUT R16, R4, 0x40, RZ, 0xfc, !PT ;  /* 0x0000004004107812 */ /* 0x000fe400078efcff */
[----:B------:R-:W-:Y:S02]  /*0110*/  LEA.HI R0, R3, R4, RZ, 0x5 ;  /* 0x0000000403007211 */ /* 0x000fe400078f28ff */
[----:B------:R-:W-:Y:S02]  /*0120*/  ISETP.GE.AND P3, PT, R16, 0x80, PT ;  /* 0x000000801000780c */ /* 0x000fe40003f66270 */
[----:B------:R-:W-:Y:S02]  /*0130*/  LOP3.LUT R3, R0, 0xffffffe0, RZ, 0xc0, !PT ;  /* 0xffffffe000037812 */ /* 0x000fe400078ec0ff */
[----:B------:R-:W-:-:S02]  /*0140*/  ISETP.GE.AND P2, PT, R4, 0x80, PT ;  /* 0x000000800400780c */ /* 0x000fc40003f46270 */
[----:B------:R-:W-:-:S05]  /*0150*/  IADD3 R3, R4, -R3, RZ ;  /* 0x8000000304037210 */ /* 0x000fca0007ffe0ff */
[----:B--2---:R-:W-:-:S05]  /*0160*/  IMAD.WIDE R10, R3, 0x4, R10 ;  /* 0x00000004030a7825 */ /* 0x004fca00078e020a */
[----:B------:R-:W2:Y:S04]  /*0170*/  @!P3 LDG.E.EL R8, desc[UR4][R10.64] ;  /* 0x000000040a08b981 */ /* 0x000ea8000c2e1900 */
[----:B------:R1:W3:Y:S01]  /*0180*/  @!P2 LDG.E.EL R17, desc[UR4][R10.64] ;  /* 0x000000040a11a981 */ /* 0x0002e2000c2e1900 */
[----:B------:R-:W-:-:S04]  /*0190*/  SHF.L.U32 R25, R25, 0x2, RZ ;  /* 0x0000000219197819 */ /* 0x000fc800000006ff */
[----:B------:R-:W-:-:S04]  /*01a0*/  LOP3.LUT R25, R25, 0xc, RZ, 0xc0, !PT ;  /* 0x0000000c19197812 */ /* 0x000fc800078ec0ff */
[----:B------:R-:W-:Y:S02]  /*01b0*/  LEA R23, R4, R25, 0x4 ;  /* 0x0000001904177211 */ /* 0x000fe400078e20ff */
[----:B------:R-:W-:Y:S01]  /*01c0*/  CS2R R4, SRZ ;  /* 0x0000000000047805 */ /* 0x000fe2000001ff00 */
[----:B-1----:R-:W1:Y:S02]  /*01d0*/  LDC.64 R10, c[0x0][0x238] ;  /* 0x00008e00ff0a7b82 */ /* 0x002e640000000a00 */
[----:B----4-:R-:W-:-:S04]  /*01e0*/  IMAD.WIDE R18, R23, 0x4, R14 ;  /* 0x0000000417127825 */ /* 0x010fc800078e020e */
[C---:B-----5:R-:W-:Y:S01]  /*01f0*/  IMAD.WIDE R20, R3.reuse, 0x4, R20 ;  /* 0x0000000403147825 */ /* 0x060fe200078e0214 */
[----:B------:R4:W5:Y:S04]  /*0200*/  @!P2 LDG.E.128 R4, desc[UR4][R18.64] ;  /* 0x000000041204a981 */ /* 0x000968000c1e1d00 */
[----:B------:R-:W5:Y:S01]  /*0210*/  @!P2 LDG.E.EL R9, desc[UR4][R20.64] ;  /* 0x000000041409a981 */ /* 0x000f62000c2e1900 */
[----:B------:R-:W-:Y:S01]  /*0220*/  CS2R R12, SRZ ;  /* 0x00000000000c7805 */ /* 0x000fe2000001ff00 */
[C---:B0-----:R-:W-:Y:S01]  /*0230*/  IMAD.WIDE R26, R3.reuse, 0x4, R26 ;  /* 0x00000004031a7825 */ /* 0x041fe200078e021a */
[----:B------:R-:W-:Y:S01]  /*0240*/  MOV R24, RZ ;  /* 0x000000ff00187202 */ /* 0x000fe20000000f00 */
[----:B----4-:R-:W0:Y:S03]  /*0250*/  LDC.64 R18, c[0x0][0x210] ;  /* 0x00008400ff127b82 */ /* 0x010e260000000a00 */
[----:B------:R-:W4:Y:S04]  /*0260*/  @!P2 LDG.E.EL R13, desc[UR4][R26.64] ;  /* 0x000000041a0da981 */ /* 0x000f28000c2e1900 */
[----:B------:R1:W4:Y:S02]  /*0270*/  @!P3 LDG.E.EL R24, desc[UR4][R20.64] ;  /* 0x000000041418b981 */ /* 0x000324000c2e1900 */
[----:B-1----:R-:W-:-:S05]  /*0280*/  IMAD.WIDE R10, R3, 0x4, R10 ;  /* 0x00000004030a7825 */ /* 0x002fca00078e020a */
[----:B------:R-:W4:Y:S01]  /*0290*/  @!P2 LDG.E.EL R12, desc[UR4][R10.64] ;  /* 0x000000040a0ca981 */ /* 0x000f22000c2e1900 */
[----:B------:R-:W-:Y:S01]  /*02a0*/  HFMA2.MMA R21, -RZ, RZ, 1.625, 0 ;  /* 0x3e800000ff157435 */ /* 0x000fe200000001ff */
[----:B------:R-:W-:-:S05]  /*02b0*/  LEA R25, R16, R25, 0x4 ;  /* 0x0000001910197211 */ /* 0x000fca00078e20ff */
[----:B------:R-:W-:Y:S01]  /*02c0*/  IMAD.WIDE R14, R25, 0x4, R14 ;  /* 0x00000004190e7825 */ /* 0x000fe200078e020e */
[----:B------:R-:W-:-:S06]  /*02d0*/  MOV R20, RZ ;  /* 0x000000ff00147202 */ /* 0x000fcc0000000f00 */
[----:B------:R1:W4:Y:S02]  /*02e0*/  @!P3 LDG.E.EL R20, desc[UR4][R10.64] ;  /* 0x000000040a14b981 */ /* 0x000324000c2e1900 */
[----:B-1----:R-:W-:Y:S01]  /*02f0*/  CS2R R10, SRZ ;  /* 0x00000000000a7805 */ /* 0x002fe2000001ff00 */
[----:B--2---:R-:W-:-:S04]  /*0300*/  FADD R8, R8, 9.9999997473787516356e-06 ;  /* 0x3727c5ac08087421 */ /* 0x004fc80000000000 */
[----:B------:R-:W1:Y:S01]  /*0310*/  MUFU.SQRT R28, R8 ;  /* 0x00000008001c7308 */ /* 0x000e620000002000 */
[----:B---3--:R-:W-:-:S07]  /*0320*/  FADD R17, R17, 9.9999997473787516356e-06 ;  /* 0x3727c5ac11117421 */ /* 0x008fce0000000000 */
[----:B------:R-:W2:Y:S01]  /*0330*/  MUFU.SQRT R22, R17 ;  /* 0x0000001100167308 */ /* 0x000ea20000002000 */
[C---:B-1----:R-:W-:Y:S02]  /*0340*/  FSETP.GT.AND P1, PT, R28.reuse, 8.50705917302346158658e+37, PT ;  /* 0x7e8000001c00780b */ /* 0x042fe40003f24000 */
[----:B------:R-:W-:Y:S02]  /*0350*/  FSETP.GEU.AND P5, PT, R28, 1.175494350822287508e-38, PT ;  /* 0x008000001c00780b */ /* 0x000fe40003fae000 */
[C---:B--2---:R-:W-:Y:S02]  /*0360*/  FSETP.GT.AND P0, PT, R22.reuse, 8.50705917302346158658e+37, PT ;  /* 0x7e8000001600780b */ /* 0x044fe40003f04000 */
[----:B------:R-:W-:-:S07]  /*0370*/  FSETP.GEU.AND P4, PT, R22, 1.175494350822287508e-38, PT ;  /* 0x008000001600780b */ /* 0x000fce0003f8e000 */
[----:B------:R-:W-:-:S04]  /*0380*/  @P1 FMUL R28, R28, 0.25 ;  /* 0x3e8000001c1c1820 */ /* 0x000fc80000400000 */
[----:B------:R-:W-:Y:S01]  /*0390*/  @!P5 FMUL R28, R28, 16777216 ;  /* 0x4b8000001c1cd820 */ /* 0x000fe20000400000 */
[----:B------:R-:W-:-:S05]  /*03a0*/  @P0 FMUL R22, R22, 0.25 ;  /* 0x3e80000016160820 */ /* 0x000fca0000400000 */
[----:B------:R-:W1:Y:S01]  /*03b0*/  MUFU.RCP R28, R28 ;  /* 0x0000001c001c7308 */ /* 0x000e620000001000 */
[----:B------:R-:W-:Y:S01]  /*03c0*/  @!P4 FMUL R22, R22, 16777216 ;  /* 0x4b8000001616c820 */ /* 0x000fe20000400000 */
[C---:B------:R-:W-:Y:S02]  /*03d0*/  FSEL R29, R21.reuse, 1, P0 ;  /* 0x3f800000151d7808 */ /* 0x040fe40000000000 */
[----:B------:R-:W-:-:S04]  /*03e0*/  FSEL R21, R21, 1, P1 ;  /* 0x3f80000015157808 */ /* 0x000fc80000800000 */
[----:B------:R0:W2:Y:S01]  /*03f0*/  MUFU.RCP R8, R22 ;  /* 0x0000001600087308 */ /* 0x0000a20000001000 */
[----:B------:R-:W-:Y:S02]  /*0400*/  IMAD.MOV.U32 R17, RZ, RZ, RZ ;  /* 0x000000ffff117224 */ /* 0x000fe400078e00ff */
[----:B------:R-:W-:Y:S01]  /*0410*/  @!P5 FMUL R21, R21, 16777216 ;  /* 0x4b8000001515d820 */ /* 0x000fe20000400000 */
[----:B------:R-:W-:Y:S01]  /*0420*/  @!P4 FMUL R29, R29, 16777216 ;  /* 0x4b8000001d1dc820 */ /* 0x000fe20000400000 */
[----:B-----5:R-:W-:Y:S02]  /*0430*/  SEL R4, R4, RZ, !P2 ;  /* 0x000000ff04047207 */ /* 0x020fe40005000000 */
[----:B------:R3:W5:Y:S01]  /*0440*/  @!P3 LDG.E.EL R17, desc[UR4][R26.64] ;  /* 0x000000041a11b981 */ /* 0x000762000c2e1900 */
[----:B-1----:R-:W-:Y:S01]  /*0450*/  FMUL R21, R28, R21 ;  /* 0x000000151c157220 */ /* 0x002fe20000400000 */
[----:B------:R-:W-:Y:S01]  /*0460*/  SEL R28, R7, RZ, !P2 ;  /* 0x000000ff071c7207 */ /* 0x000fe20005000000 */
[----:B0-----:R-:W-:Y:S01]  /*0470*/  IMAD.WIDE R22, R23, 0x4, R18 ;  /* 0x0000000417167825 */ /* 0x001fe200078e0212 */
[----:B---3--:R-:W-:-:S02]  /*0480*/  SEL R26, R6, RZ, !P2 ;  /* 0x000000ff061a7207 */ /* 0x008fc40005000000 */
[----:B------:R-:W-:Y:S01]  /*0490*/  SEL R6, R5, RZ, !P2 ;  /* 0x000000ff05067207 */ /* 0x000fe20005000000 */
[----:B--2---:R-:W-:Y:S01]  /*04a0*/  FMUL R8, R8, R29 ;  /* 0x0000001d08087220 */ /* 0x004fe20000400000 */
[----:B------:R-:W-:-:S04]  /*04b0*/  IMAD.WIDE R18, R25, 0x4, R18 ;  /* 0x0000000419127825 */ /* 0x000fc800078e0212 */
[--C-:B------:R-:W-:Y:S01]  /*04c0*/  FADD R29, R28, -R9.reuse ;  /* 0x800000091c1d7221 */ /* 0x100fe20000000000 */
[--C-:B------:R-:W-:Y:S01]  /*04d0*/  FADD R27, R26, -R9.reuse ;  /* 0x800000091a1b7221 */ /* 0x100fe20000000000 */
[--C-:B------:R-:W-:Y:S01]  /*04e0*/  FADD R25, R6, -R9.reuse ;  /* 0x8000000906197221 */ /* 0x100fe20000000000 */
[----:B------:R-:W-:Y:S01]  /*04f0*/  FADD R9, R4, -R9 ;  /* 0x8000000904097221 */ /* 0x000fe20000000000 */
[----:B------:R-:W-:Y:S02]  /*0500*/  CS2R R4, SRZ ;  /* 0x0000000000047805 */ /* 0x000fe4000001ff00 */
[----:B------:R-:W-:Y:S01]  /*0510*/  CS2R R6, SRZ ;  /* 0x0000000000067805 */ /* 0x000fe2000001ff00 */
[-C--:B------:R-:W-:Y:S01]  /*0520*/  FMUL R25, R25, R8.reuse ;  /* 0x0000000819197220 */ /* 0x080fe20000400000 */
[-C--:B------:R-:W-:Y:S01]  /*0530*/  FMUL R28, R9, R8.reuse ;  /* 0x00000008091c7220 */ /* 0x080fe20000400000 */
[-C--:B------:R-:W-:Y:S01]  /*0540*/  FMUL R27, R27, R8.reuse ;  /* 0x000000081b1b7220 */ /* 0x080fe20000400000 */
[----:B------:R-:W-:-:S02]  /*0550*/  FMUL R29, R29, R8 ;  /* 0x000000081d1d7220 */ /* 0x000fc40000400000 */
[----:B------:R0:W2:Y:S01]  /*0560*/  @!P3 LDG.E.128 R4, desc[UR4][R14.64] ;  /* 0x000000040e04b981 */ /* 0x0000a2000c1e1d00 */
[----:B------:R-:W-:Y:S01]  /*0570*/  CS2R R8, SRZ ;  /* 0x0000000000087805 */ /* 0x000fe2000001ff00 */
[-CC-:B----4-:R-:W-:Y:S01]  /*0580*/  FFMA R28, R28, R13.reuse, R12.reuse ;  /* 0x0000000d1c1c7223 */ /* 0x190fe2000000000c */
[-CC-:B------:R-:W-:Y:S01]  /*0590*/  FFMA R25, R25, R13.reuse, R12.reuse ;  /* 0x0000000d19197223 */ /* 0x180fe2000000000c */
[-CC-:B------:R-:W-:Y:S01]  /*05a0*/  FFMA R26, R27, R13.reuse, R12.reuse ;  /* 0x0000000d1b1a7223 */ /* 0x180fe2000000000c */
[----:B------:R-:W-:Y:S02]  /*05b0*/  FFMA R29, R29, R13, R12 ;  /* 0x0000000d1d1d7223 */ /* 0x000fe4000000000c */
[----:B------:R1:W3:Y:S01]  /*05c0*/  @!P2 LDG.E.128 R8, desc[UR4][R22.64] ;  /* 0x000000041608a981 */ /* 0x0002e2000c1e1d00 */
[----:B------:R-:W-:Y:S02]  /*05d0*/  CS2R R12, SRZ ;  /* 0x00000000000c7805 */ /* 0x000fe4000001ff00 */
[----:B0-----:R-:W-:-:S06]  /*05e0*/  CS2R R14, SRZ ;  /* 0x00000000000e7805 */ /* 0x001fcc000001ff00 */
[----:B------:R0:W4:Y:S01]  /*05f0*/  @!P3 LDG.E.128 R12, desc[UR4][R18.64] ;  /* 0x00000004120cb981 */ /* 0x000122000c1e1d00 */
[----:B------:R-:W-:-:S05]  /*0600*/  IMAD.SHL.U32 R0, R0, 0x20, RZ ;  /* 0x0000002000007824 */ /* 0x000fca00078e00ff */
[----:B------:R-:W-:Y:S02]  /*0610*/  LOP3.LUT R0, R0, 0xfffffc00, RZ, 0xc0, !PT ;  /* 0xfffffc0000007812 */ /* 0x000fe400078ec0ff */
[----:B--2---:R-:W-:Y:S02]  /*0620*/  SEL R27, R7, RZ, !P3 ;  /* 0x000000ff071b7207 */ /* 0x004fe40005800000 */
[----:B------:R-:W-:Y:S02]  /*0630*/  SEL R7, R6, RZ, !P3 ;  /* 0x000000ff06077207 */ /* 0x000fe40005800000 */
[----:B-1----:R-:W-:Y:S02]  /*0640*/  SEL R23, R5, RZ, !P3 ;  /* 0x000000ff05177207 */ /* 0x002fe40005800000 */
[----:B------:R-:W-:Y:S01]  /*0650*/  SEL R5, R4, RZ, !P3 ;  /* 0x000000ff04057207 */ /* 0x000fe20005800000 */
[--C-:B------:R-:W-:Y:S01]  /*0660*/  FADD R4, R27, -R24.reuse ;  /* 0x800000181b047221 */ /* 0x100fe20000000000 */
[--C-:B------:R-:W-:Y:S01]  /*0670*/  FADD R22, R7, -R24.reuse ;  /* 0x8000001807167221 */ /* 0x100fe20000000000 */
[----:B------:R-:W-:-:S02]  /*0680*/  FADD R23, R23, -R24 ;  /* 0x8000001817177221 */ /* 0x000fc40000000000 */
[----:B------:R-:W-:Y:S01]  /*0690*/  FADD R24, R5, -R24 ;  /* 0x8000001805187221 */ /* 0x000fe20000000000 */
[----:B---3--:R-:W-:Y:S02]  /*06a0*/  SEL R5, R8, RZ, !P2 ;  /* 0x000000ff08057207 */ /* 0x008fe40005000000 */
[----:B------:R-:W-:Y:S01]  /*06b0*/  SEL R6, R9, RZ, !P2 ;  /* 0x000000ff09067207 */ /* 0x000fe20005000000 */
[-C--:B------:R-:W-:Y:S01]  /*06c0*/  FMUL R7, R24, R21.reuse ;  /* 0x0000001518077220 */ /* 0x080fe20000400000 */
[----:B------:R-:W-:Y:S01]  /*06d0*/  SEL R9, R10, RZ, !P2 ;  /* 0x000000ff0a097207 */ /* 0x000fe20005000000 */
[-C--:B------:R-:W-:Y:S01]  /*06e0*/  FMUL R23, R23, R21.reuse ;  /* 0x0000001517177220 */ /* 0x080fe20000400000 */
[-C--:B0-----:R-:W-:Y:S01]  /*06f0*/  FMUL R19, R22, R21.reuse ;  /* 0x0000001516137220 */ /* 0x081fe20000400000 */
[----:B------:R-:W-:Y:S01]  /*0700*/  FMUL R21, R4, R21 ;  /* 0x0000001504157220 */ /* 0x000fe20000400000 */
[----:B------:R-:W-:Y:S01]  /*0710*/  FADD R4, R5, R28 ;  /* 0x0000001c05047221 */ /* 0x000fe20000000000 */
[----:B------:R-:W-:Y:S01]  /*0720*/  FADD R5, R6, R25 ;  /* 0x0000001906057221 */ /* 0x000fe20000000000 */
[----:B------:R-:W-:Y:S01]  /*0730*/  SEL R8, R11, RZ, !P2 ;  /* 0x000000ff0b087207 */ /* 0x000fe20005000000 */
[----:B------:R-:W-:Y:S01]  /*0740*/  FADD R6, R9, R26 ;  /* 0x0000001a09067221 */ /* 0x000fe20000000000 */
[----:B----4-:R-:W-:Y:S01]  /*0750*/  SEL R12, R12, RZ, !P3 ;  /* 0x000000ff0c0c7207 */ /* 0x010fe20005800000 */
[-CC-:B-----5:R-:W-:Y:S01]  /*0760*/  FFMA R9, R7, R17.reuse, R20.reuse ;  /* 0x0000001107097223 */ /* 0x1a0fe20000000014 */
[----:B------:R-:W-:Y:S01]  /*0770*/  FADD R11, R4, R5 ;  /* 0x00000005040b7221 */ /* 0x000fe20000000000 */
[----:B------:R-:W-:Y:S01]  /*0780*/  SEL R10, R13, RZ, !P3 ;  /* 0x000000ff0d0a7207 */ /* 0x000fe20005800000 */
[----:B------:R-:W-:Y:S01]  /*0790*/  FADD R7, R8, R29 ;  /* 0x0000001d08077221 */ /* 0x000fe20000000000 */
[-CC-:B------:R-:W-:Y:S01]  /*07a0*/  FFMA R23, R23, R17.reuse, R20.reuse ;  /* 0x0000001117177223 */ /* 0x180fe20000000014 */
[----:B------:R-:W-:Y:S01]  /*07b0*/  FADD R8, R12, R9 ;  /* 0x000000090c087221 */ /* 0x000fe20000000000 */
[----:B------:R-:W-:Y:S01]  /*07c0*/  FADD R12, R6, R11 ;  /* 0x0000000b060c7221 */ /* 0x000fe20000000000 */
[----:B------:R-:W-:Y:S01]  /*07d0*/  SEL R13, R14, RZ, !P3 ;  /* 0x000000ff0e0d7207 */ /* 0x000fe20005800000 */
[----:B------:R-:W-:Y:S01]  /*07e0*/  FADD R9, R10, R23 ;  /* 0x000000170a097221 */ /* 0x000fe20000000000 */
[-C--:B------:R-:W-:Y:S01]  /*07f0*/  FFMA R10, R19, R17.reuse, R20 ;  /* 0x00000011130a7223 */ /* 0x080fe20000000014 */
[----:B------:R-:W-:Y:S01]  /*0800*/  FADD R12, R7, R12 ;  /* 0x0000000c070c7221 */ /* 0x000fe20000000000 */
[----:B------:R-:W-:Y:S01]  /*0810*/  FFMA R11, R21, R17, R20 ;  /* 0x00000011150b7223 */ /* 0x000fe20000000014 */
[----:B------:R-:W-:Y:S01]  /*0820*/  SEL R14, R15, RZ, !P3 ;  /* 0x000000ff0f0e7207 */ /* 0x000fe20005800000 */
[----:B------:R-:W-:Y:S01]  /*0830*/  FADD R10, R13, R10 ;  /* 0x0000000a0d0a7221 */ /* 0x000fe20000000000 */
[----:B------:R-:W-:Y:S01]  /*0840*/  FADD R13, R8, R9 ;  /* 0x00000009080d7221 */ /* 0x000fe20000000000 */
[----:B------:R-:W-:-:S02]  /*0850*/  FSEL R17, R12, RZ, !P2 ;  /* 0x000000ff0c117208 */ /* 0x000fc40005000000 */
[----:B------:R-:W-:Y:S01]  /*0860*/  FADD R11, R14, R11 ;  /* 0x0000000b0e0b7221 */ /* 0x000fe20000000000 */
[----:B------:R-:W-:Y:S02]  /*0870*/  FADD R12, R10, R13 ;  /* 0x0000000d0a0c7221 */ /* 0x000fe40000000000 */
[----:B------:R-:W0:Y:S02]  /*0880*/  SHFL.BFLY PT, R14, R17, 0x2, 0x1f ;  /* 0x0c401f00110e7f89 */ /* 0x000e2400000e0000 */
[----:B------:R-:W-:Y:S01]  /*0890*/  FADD R12, R11, R12 ;  /* 0x0000000c0b0c7221 */ /* 0x000fe20000000000 */
[----:B------:R-:W1:Y:S04]  /*08a0*/  S2R R22, SR_TID.X ;  /* 0x0000000000167919 */ /* 0x000e680000002100 */
[----:B------:R-:W-:-:S05]  /*08b0*/  FSEL R20, R12, RZ, !P3 ;  /* 0x000000ff0c147208 */ /* 0x000fca0005800000 */
[----:B------:R-:W2:Y:S01]  /*08c0*/  SHFL.BFLY PT, R19, R20, 0x2, 0x1f ;  /* 0x0c401f0014137f89 */ /* 0x000ea200000e0000 */
[----:B0-----:R-:W-:Y:S01]  /*08d0*/  FADD R12, R17, R14 ;  /* 0x0000000e110c7221 */ /* 0x001fe20000000000 */
[----:B------:R-:W-:Y:S01]  /*08e0*/  SHF.R.S32.HI R21, RZ, 0x18, R2 ;  /* 0x00000018ff157819 */ /* 0x000fe20000011402 */
[----:B------:R-:W0:Y:S03]  /*08f0*/  LDC.64 R14, c[0x0][0x240] ;  /* 0x00009000ff0e7b82 */ /* 0x000e260000000a00 */
[----:B------:R-:W3:Y:S01]  /*0900*/  SHFL.BFLY PT, R13, R12, 0x1, 0x1f ;  /* 0x0c201f000c0d7f89 */ /* 0x000ee200000e0000 */
[----:B------:R-:W-:Y:S01]  /*0910*/  SGXT R21, R21, 0x1 ;  /* 0x000000011515781a */ /* 0x000fe20000000200 */
[----:B--2---:R-:W-:-:S03]  /*0920*/  FADD R2, R20, R19 ;  /* 0x0000001314027221 */ /* 0x004fc60000000000 */
[----:B------:R-:W2:Y:S01]  /*0930*/  LDC.64 R18, c[0x0][0x248] ;  /* 0x00009200ff127b82 */ /* 0x000ea20000000a00 */
[----:B-1----:R-:W-:Y:S02]  /*0940*/  SHF.L.U32 R22, R22, 0x2, RZ ;  /* 0x0000000216167819 */ /* 0x002fe400000006ff */
[----:B------:R-:W-:Y:S01]  /*0950*/  LEA.HI R21, R21, R16, RZ, 0x5 ;  /* 0x0000001015157211 */ /* 0x000fe200078f28ff */
[----:B------:R-:W1:Y:S01]  /*0960*/  SHFL.BFLY PT, R17, R2, 0x1, 0x1f ;  /* 0x0c201f0002117f89 */ /* 0x000e6200000e0000 */
[----:B------:R-:W-:Y:S02]  /*0970*/  LOP3.LUT R22, R22, 0xc, RZ, 0xc0, !PT ;  /* 0x0000000c16167812 */ /* 0x000fe400078ec0ff */
[----:B------:R-:W-:Y:S02]  /*0980*/  SHF.L.U32 R21, R21, 0x5, RZ ;  /* 0x0000000515157819 */ /* 0x000fe400000006ff */
[----:B------:R-:W-:Y:S02]  /*0990*/  LEA R3, R3, R22, 0x4 ;  /* 0x0000001603037211 */ /* 0x000fe400078e20ff */
[----:B------:R-:W-:-:S02]  /*09a0*/  LOP3.LUT R16, R21, 0xfffffc00, RZ, 0xc0, !PT ;  /* 0xfffffc0015107812 */ /* 0x000fc400078ec0ff */
[----:B------:R-:W-:Y:S01]  /*09b0*/  IADD3 R25, R3, R0, RZ ;  /* 0x0000000003197210 */ /* 0x000fe20007ffe0ff */
[----:B---3--:R-:W-:Y:S01]  /*09c0*/  FADD R12, R12, R13 ;  /* 0x0000000d0c0c7221 */ /* 0x008fe20000000000 */
[----:B------:R-:W-:-:S03]  /*09d0*/  IADD3 R3, R3, R16, RZ ;  /* 0x0000001003037210 */ /* 0x000fc60007ffe0ff */
[----:B------:R-:W-:Y:S01]  /*09e0*/  FMUL R12, R12, 0.0625 ;  /* 0x3d8000000c0c7820 */ /* 0x000fe20000400000 */
[----:B0-----:R-:W-:-:S04]  /*09f0*/  IMAD.WIDE R20, R25, 0x4, R14 ;  /* 0x0000000419147825 */ /* 0x001fc800078e020e */
[----:B------:R-:W-:Y:S01]  /*0a00*/  IMAD.WIDE R22, R3, 0x4, R14 ;  /* 0x0000000403167825 */ /* 0x000fe200078e020e */
[----:B------:R-:W-:Y:S02]  /*0a10*/  MOV R14, R12 ;  /* 0x0000000c000e7202 */ /* 0x000fe40000000f00 */
[----:B------:R-:W-:Y:S01]  /*0a20*/  MOV R15, R12 ;  /* 0x0000000c000f7202 */ /* 0x000fe20000000f00 */
[----:B--2---:R-:W-:Y:S01]  /*0a30*/  IMAD.WIDE R24, R25, 0x4, R18 ;  /* 0x0000000419187825 */ /* 0x004fe200078e0212 */
[----:B------:R0:W-:Y:S03]  /*0a40*/  @!P2 STG.E.128 desc[UR4][R20.64], R4 ;  /* 0x000000041400a986 */ /* 0x0001e6000c101d04 */
[----:B------:R-:W-:Y:S01]  /*0a50*/  IMAD.MOV.U32 R13, RZ, RZ, R12 ;  /* 0x000000ffff0d7224 */ /* 0x000fe200078e000c */
[----:B------:R0:W-:Y:S01]  /*0a60*/  @!P3 STG.E.128 desc[UR4][R22.64], R8 ;  /* 0x000000081600b986 */ /* 0x0001e2000c101d04 */
[----:B-1----:R-:W-:-:S03]  /*0a70*/  FADD R17, R2, R17 ;  /* 0x0000001102117221 */ /* 0x002fc60000000000 */
[----:B------:R0:W-:Y:S02]  /*0a80*/  @!P2 STG.E.128 desc[UR4][R24.64], R12 ;  /* 0x0000000c1800a986 */ /* 0x0001e4000c101d04 */
[----:B0-----:R-:W-:Y:S05]  /*0a90*/  @P3 EXIT ;  /* 0x000000000000394d */ /* 0x001fea0003800000 */
[----:B0-----:R-:W-:Y:S01]  /*0aa0*/  FMUL R4, R17, 0.0625 ;  /* 0x3d80000011047820 */ /* 0x001fe20000400000 */
[----:B------:R-:W-:-:S04]  /*0ab0*/  IMAD.WIDE R18, R3, 0x4, R18 ;  /* 0x0000000403127825 */ /* 0x000fc800078e0212 */
[----:B------:R-:W-:Y:S02]  /*0ac0*/  MOV R5, R4 ;  /* 0x0000000400057202 */ /* 0x000fe40000000f00 */
[----:B------:R-:W-:Y:S02]  /*0ad0*/  MOV R6, R4 ;  /* 0x0000000400067202 */ /* 0x000fe40000000f00 */
[----:B------:R-:W-:-:S05]  /*0ae0*/  MOV R7, R4 ;  /* 0x0000000400077202 */ /* 0x000fca0000000f00 */
[----:B------:R-:W-:Y:S01]  /*0af0*/  STG.E.128 desc[UR4][R18.64], R4 ;  /* 0x0000000412007986 */ /* 0x000fe2000c101d04 */
[----:B------:R-:W-:Y:S05]  /*0b00*/  EXIT ;  /* 0x000000000000794d */ /* 0x000fea0003800000 */
.L_x_0:
[----:B------:R-:W-:-:S00]  /*0b10*/  BRA `(.L_x_0) ;  /* 0xfffffffc00fc7947 */ /* 0x000fc0000383ffff */
[----:B------:R-:W-:-:S00]  /*0b20*/  NOP ;  /* 0x0000000000007918 */ /* 0x000fc00000000000 */
        /* <DEDUP_REMOVED lines=13> */
.L_x_1:


//--------------------- .nv.global.init           --------------------------
	.section	.nv.global.init,"aw",@progbits
.nv.global.init:
	.type		_$_str,@object
	.size		_$_str,(_$_str_$_2 - _$_str)
_$_str:
        /*0000*/ 	.byte	0x5f, 0x5f, 0x43, 0x55, 0x44, 0x41, 0x5f, 0x46, 0x54, 0x5a, 0x00
	.type		_$_str_$_2,@object
	.size		_$_str_$_2,(.L_1 - _$_str_$_2)
_$_str_$_2:
        /*000b*/ 	.byte	0x5f, 0x5f, 0x43, 0x55, 0x44, 0x41, 0x5f, 0x50, 0x52, 0x45, 0x43, 0x5f, 0x53, 0x51, 0x52, 0x54
        /*001b*/ 	.byte	0x00
.L_1:


//--------------------- .nv.constant0.triton_per_fused__native_batch_norm_legit_no_training_add_cat_mean_5 --------------------------
	.section	.nv.constant0.triton_per_fused__native_batch_norm_legit_no_training_add_cat_mean_5,"a",@progbits
	.sectionflags	@""
	.align	4
.nv.constant0.triton_per_fused__native_batch_norm_legit_no_training_add_cat_mean_5:
	.zero		600
